//
// Generated by NVIDIA NVVM Compiler
//
// Compiler Build ID: CL-36424714
// Cuda compilation tools, release 13.0, V13.0.88
// Based on NVVM 20.0.0
//

.version 9.0
.target sm_100
.address_size 64

	// .globl	_Z4CopyPci
.const .align 1 .b8 d_str[64];

.visible .entry _Z4CopyPci(
	.param .u64 .ptr .align 1 _Z4CopyPci_param_0,
	.param .u32 _Z4CopyPci_param_1
)
{
	.reg .pred 	%p<6>;
	.reg .b16 	%rs<6>;
	.reg .b32 	%r<36>;
	.reg .b64 	%rd<19>;

	ld.param.u64 	%rd8, [_Z4CopyPci_param_0];
	ld.param.u32 	%r20, [_Z4CopyPci_param_1];
	cvta.to.global.u64 	%rd1, %rd8;
	mov.u32 	%r1, %tid.x;
	mad.lo.s32 	%r21, %r20, %r20, %r20;
	shr.u32 	%r22, %r21, 31;
	add.s32 	%r23, %r21, %r22;
	shr.s32 	%r2, %r23, 1;
	sub.s32 	%r3, %r20, %r1;
	mad.lo.s32 	%r24, %r3, %r3, %r3;
	shr.u32 	%r25, %r24, 31;
	add.s32 	%r26, %r24, %r25;
	shr.s32 	%r27, %r26, 1;
	neg.s32 	%r4, %r27;
	setp.lt.s32 	%p1, %r3, 1;
	@%p1 bra 	$L__BB0_7;
	and.b32  	%r5, %r3, 3;
	sub.s32 	%r29, %r1, %r20;
	setp.gt.u32 	%p2, %r29, -4;
	mov.b32 	%r33, 0;
	@%p2 bra 	$L__BB0_4;
	and.b32  	%r33, %r3, 2147483644;
	neg.s32 	%r32, %r33;
	add.s64 	%rd2, %rd1, 3;
	add.s32 	%r31, %r4, %r2;
	mov.u64 	%rd10, d_str;
	add.s64 	%rd17, %rd10, 1;
$L__BB0_3:
	cvt.s64.s32 	%rd11, %r31;
	add.s64 	%rd12, %rd2, %rd11;
	ld.const.u8 	%rs1, [%rd17+-1];
	st.global.u8 	[%rd12+-3], %rs1;
	ld.const.u8 	%rs2, [%rd17];
	st.global.u8 	[%rd12+-2], %rs2;
	ld.const.u8 	%rs3, [%rd17+1];
	st.global.u8 	[%rd12+-1], %rs3;
	ld.const.u8 	%rs4, [%rd17+2];
	st.global.u8 	[%rd12], %rs4;
	add.s32 	%r32, %r32, 4;
	add.s64 	%rd17, %rd17, 4;
	add.s32 	%r31, %r31, 4;
	setp.ne.s32 	%p3, %r32, 0;
	@%p3 bra 	$L__BB0_3;
$L__BB0_4:
	setp.eq.s32 	%p4, %r5, 0;
	@%p4 bra 	$L__BB0_7;
	add.s32 	%r30, %r33, %r4;
	add.s32 	%r35, %r30, %r2;
	cvt.u64.u32 	%rd13, %r33;
	mov.u64 	%rd14, d_str;
	add.s64 	%rd18, %rd14, %rd13;
	neg.s32 	%r34, %r5;
$L__BB0_6:
	.pragma "nounroll";
	cvt.s64.s32 	%rd15, %r35;
	add.s64 	%rd16, %rd1, %rd15;
	ld.const.u8 	%rs5, [%rd18];
	st.global.u8 	[%rd16], %rs5;
	add.s32 	%r35, %r35, 1;
	add.s64 	%rd18, %rd18, 1;
	add.s32 	%r34, %r34, 1;
	setp.ne.s32 	%p5, %r34, 0;
	@%p5 bra 	$L__BB0_6;
$L__BB0_7:
	ret;

}


// ===== COMPILED SASS (sm_100) =====

	.target	sm_100

	.elftype	@"ET_EXEC"


//--------------------- .note.nv.tkinfo           --------------------------
	.section	.note.nv.tkinfo,"",@"SHT_NOTE"
	.sectionflags	@"SHF_NOTE_NV_TKINFO"
	.tkinfo
        /*0018*/ 	.word	0x00000002
        /*0030*/ 	.string	""
        /*0030*/ 	.string	"ptxas"
        /*0030*/ 	.string	"Cuda compilation tools, release 13.0, V13.0.88"
        /*0030*/ 	.string	"Build cuda_13.0.r13.0/compiler.36424714_0"
        /*0030*/ 	.string	"-arch sm_100 -m 64 "



//--------------------- .note.nv.cuinfo           --------------------------
	.section	.note.nv.cuinfo,"",@"SHT_NOTE"
	.sectionflags	@"SHF_NOTE_NV_CUINFO"
        /*0018*/ 	.short	0x0002
        /*001a*/ 	.short	0x0064
        /*001c*/ 	.short	0x0082
	.zero		2


//--------------------- .nv.info                  --------------------------
	.section	.nv.info,"",@"SHT_CUDA_INFO"
	.align	4


	//----- nvinfo : EIATTR_REGCOUNT
	.align		4
        /*0000*/ 	.byte	0x04, 0x2f
        /*0002*/ 	.short	(.L_2 - .L_1)
	.align		4
.L_1:
        /*0004*/ 	.word	index@(_Z4CopyPci)
        /*0008*/ 	.word	0x00000016


	//----- nvinfo : EIATTR_FRAME_SIZE
	.align		4
.L_2:
        /*000c*/ 	.byte	0x04, 0x11
        /*000e*/ 	.short	(.L_4 - .L_3)
	.align		4
.L_3:
        /*0010*/ 	.word	index@(_Z4CopyPci)
        /*0014*/ 	.word	0x00000000


	//----- nvinfo : EIATTR_MIN_STACK_SIZE
	.align		4
.L_4:
        /*0018*/ 	.byte	0x04, 0x12
        /*001a*/ 	.short	(.L_6 - .L_5)
	.align		4
.L_5:
        /*001c*/ 	.word	index@(_Z4CopyPci)
        /*0020*/ 	.word	0x00000000
.L_6:


//--------------------- .nv.compat                --------------------------
	.section	.nv.compat,"",@"SHT_CUDA_COMPAT_INFO"
	.align	4
        /*0000*/ 	.byte	0x02, 0x09, 0x00, 0x00, 0x02, 0x02, 0x01, 0x00, 0x02, 0x05, 0x05, 0x00, 0x03, 0x07, 0x01, 0x01
        /*0010*/ 	.byte	0x02, 0x03, 0x00, 0x00, 0x02, 0x06, 0x01, 0x00, 0x04, 0x0b, 0x08, 0x00, 0x09, 0x00, 0x00, 0x00
        /*0020*/ 	.byte	0x00, 0x00, 0x00, 0x00


//--------------------- .nv.info._Z4CopyPci       --------------------------
	.section	.nv.info._Z4CopyPci,"",@"SHT_CUDA_INFO"
	.sectionflags	@""
	.align	4


	//----- nvinfo : EIATTR_CUDA_API_VERSION
	.align		4
        /*0000*/ 	.byte	0x04, 0x37
        /*0002*/ 	.short	(.L_8 - .L_7)
.L_7:
        /*0004*/ 	.word	0x00000082


	//----- nvinfo : EIATTR_KPARAM_INFO
	.align		4
.L_8:
        /*0008*/ 	.byte	0x04, 0x17
        /*000a*/ 	.short	(.L_10 - .L_9)
.L_9:
        /*000c*/ 	.word	0x00000000
        /*0010*/ 	.short	0x0001
        /*0012*/ 	.short	0x0008
        /*0014*/ 	.byte	0x00, 0xf0, 0x11, 0x00


	//----- nvinfo : EIATTR_KPARAM_INFO
	.align		4
.L_10:
        /*0018*/ 	.byte	0x04, 0x17
        /*001a*/ 	.short	(.L_12 - .L_11)
.L_11:
        /*001c*/ 	.word	0x00000000
        /*0020*/ 	.short	0x0000
        /*0022*/ 	.short	0x0000
        /*0024*/ 	.byte	0x00, 0xf5, 0x21, 0x00


	//----- nvinfo : EIATTR_SPARSE_MMA_MASK
	.align		4
.L_12:
        /*0028*/ 	.byte	0x03, 0x50
        /*002a*/ 	.short	0x0000


	//----- nvinfo : EIATTR_MAXREG_COUNT
	.align		4
        /*002c*/ 	.byte	0x03, 0x1b
        /*002e*/ 	.short	0x00ff


	//----- nvinfo : EIATTR_MERCURY_ISA_VERSION
	.align		4
        /*0030*/ 	.byte	0x03, 0x5f
        /*0032*/ 	.short	0x0101


	//----- nvinfo : EIATTR_VRC_CTA_INIT_COUNT
	.align		4
        /*0034*/ 	.byte	0x02, 0x4a
	.zero		1
	.zero		1


	//----- nvinfo : EIATTR_EXIT_INSTR_OFFSETS
	.align		4
        /*0038*/ 	.byte	0x04, 0x1c
        /*003a*/ 	.short	(.L_14 - .L_13)


	//   ....[0]....
.L_13:
        /*003c*/ 	.word	0x00000060


	//   ....[1]....
        /*0040*/ 	.word	0x000002a0


	//   ....[2]....
        /*0044*/ 	.word	0x00000380


	//----- nvinfo : EIATTR_CRS_STACK_SIZE
	.align		4
.L_14:
        /*0048*/ 	.byte	0x04, 0x1e
        /*004a*/ 	.short	(.L_16 - .L_15)
.L_15:
        /*004c*/ 	.word	0x00000000


	//----- nvinfo : EIATTR_CBANK_PARAM_SIZE
	.align		4
.L_16:
        /*0050*/ 	.byte	0x03, 0x19
        /*0052*/ 	.short	0x000c


	//----- nvinfo : EIATTR_PARAM_CBANK
	.align		4
        /*0054*/ 	.byte	0x04, 0x0a
        /*0056*/ 	.short	(.L_18 - .L_17)
	.align		4
.L_17:
        /*0058*/ 	.word	index@(.nv.constant0._Z4CopyPci)
        /*005c*/ 	.short	0x0380
        /*005e*/ 	.short	0x000c


	//----- nvinfo : EIATTR_SW_WAR
	.align		4
.L_18:
        /*0060*/ 	.byte	0x04, 0x36
        /*0062*/ 	.short	(.L_20 - .L_19)
.L_19:
        /*0064*/ 	.word	0x00000008
.L_20:


//--------------------- .nv.callgraph             --------------------------
	.section	.nv.callgraph,"",@"SHT_CUDA_CALLGRAPH"
	.align	4
	.sectionentsize	8
	.align		4
        /*0000*/ 	.word	0x00000000
	.align		4
        /*0004*/ 	.word	0xffffffff
	.align		4
        /*0008*/ 	.word	0x00000000
	.align		4
        /*000c*/ 	.word	0xfffffffe
	.align		4
        /*0010*/ 	.word	0x00000000
	.align		4
        /*0014*/ 	.word	0xfffffffd
	.align		4
        /*0018*/ 	.word	0x00000000
	.align		4
        /*001c*/ 	.word	0xfffffffc


//--------------------- .nv.constant3             --------------------------
	.section	.nv.constant3,"a",@progbits
.nv.constant3:
	.type		d_str,@object
	.size		d_str,(.L_0 - d_str)
d_str:
	.zero		64
.L_0:


//--------------------- .text._Z4CopyPci          --------------------------
	.section	.text._Z4CopyPci,"ax",@progbits
	.align	128
        .global         _Z4CopyPci
        .type           _Z4CopyPci,@function
        .size           _Z4CopyPci,(.L_x_5 - _Z4CopyPci)
        .other          _Z4CopyPci,@"STO_CUDA_ENTRY STV_DEFAULT"
_Z4CopyPci:
.text._Z4CopyPci:
[----:B------:R-:W-:Y:S01]  /*0000*/  LDC R1, c[0x0][0x37c] ;  /* 0x0000df00ff017b82 */ /* 0x000fe20000000800 */
[----:B------:R-:W0:Y:S01]  /*0010*/  S2R R3, SR_TID.X ;  /* 0x0000000000037919 */ /* 0x000e220000002100 */
[----:B------:R-:W0:Y:S02]  /*0020*/  LDCU UR4, c[0x0][0x388] ;  /* 0x00007100ff0477ac */ /* 0x000e240008000800 */
[----:B0-----:R-:W-:-:S04]  /*0030*/  IADD3 R0, PT, PT, -R3, UR4, RZ ;  /* 0x0000000403007c10 */ /* 0x001fc8000fffe1ff */
[C---:B------:R-:W-:Y:S01]  /*0040*/  ISETP.GE.AND P0, PT, R0.reuse, 0x1, PT ;  /* 0x000000010000780c */ /* 0x040fe20003f06270 */
[----:B------:R-:W-:-:S12]  /*0050*/  IMAD R2, R0, R0, R0 ;  /* 0x0000000000027224 */ /* 0x000fd800078e0200 */
[----:B------:R-:W-:Y:S05]  /*0060*/  @!P0 EXIT ;  /* 0x000000000000894d */ /* 0x000fea0003800000 */
[----:B------:R-:W-:Y:S01]  /*0070*/  VIADD R3, R3, -UR4 ;  /* 0x8000000403037c36 */ /* 0x000fe20008000000 */
[----:B------:R-:W-:Y:S01]  /*0080*/  UIMAD UR4, UR4, UR4, UR4 ;  /* 0x00000004040472a4 */ /* 0x000fe2000f8e0204 */
[----:B------:R-:W-:Y:S01]  /*0090*/  LOP3.LUT R5, R0, 0x3, RZ, 0xc0, !PT ;  /* 0x0000000300057812 */ /* 0x000fe200078ec0ff */
[----:B------:R-:W0:Y:S01]  /*00a0*/  LDCU.64 UR6, c[0x0][0x358] ;  /* 0x00006b00ff0677ac */ /* 0x000e220008000a00 */
[----:B------:R-:W-:Y:S01]  /*00b0*/  LEA.HI R2, R2, R2, RZ, 0x1 ;  /* 0x0000000202027211 */ /* 0x000fe200078f08ff */
[----:B------:R-:W-:Y:S01]  /*00c0*/  BSSY.RECONVERGENT B0, `(.L_x_0) ;  /* 0x000001d000007945 */ /* 0x000fe20003800200 */
[----:B------:R-:W-:Y:S01]  /*00d0*/  ISETP.GT.U32.AND P1, PT, R3, -0x4, PT ;  /* 0xfffffffc0300780c */ /* 0x000fe20003f24070 */
[----:B------:R-:W-:Y:S01]  /*00e0*/  ULEA.HI UR4, UR4, UR4, URZ, 0x1 ;  /* 0x0000000404047291 */ /* 0x000fe2000f8f08ff */
[----:B------:R-:W-:Y:S01]  /*00f0*/  ISETP.NE.AND P0, PT, R5, RZ, PT ;  /* 0x000000ff0500720c */ /* 0x000fe20003f05270 */
[----:B------:R-:W-:Y:S01]  /*0100*/  IMAD.MOV.U32 R7, RZ, RZ, RZ ;  /* 0x000000ffff077224 */ /* 0x000fe200078e00ff */
[----:B------:R-:W-:Y:S01]  /*0110*/  SHF.R.S32.HI R4, RZ, 0x1, R2 ;  /* 0x00000001ff047819 */ /* 0x000fe20000011402 */
[----:B------:R-:W-:-:S08]  /*0120*/  USHF.R.S32.HI UR4, URZ, 0x1, UR4 ;  /* 0x00000001ff047899 */ /* 0x000fd00008011404 */
[----:B------:R-:W-:Y:S05]  /*0130*/  @P1 BRA `(.L_x_1) ;  /* 0x0000000000541947 */ /* 0x000fea0003800000 */
[----:B------:R-:W1:Y:S01]  /*0140*/  LDC.64 R18, c[0x0][0x380] ;  /* 0x0000e000ff127b82 */ /* 0x000e620000000a00 */
[----:B------:R-:W-:Y:S01]  /*0150*/  LOP3.LUT R7, R0, 0x7ffffffc, RZ, 0xc0, !PT ;  /* 0x7ffffffc00077812 */ /* 0x000fe200078ec0ff */
[----:B------:R-:W-:Y:S01]  /*0160*/  IMAD.MOV.U32 R8, RZ, RZ, 0x1 ;  /* 0x00000001ff087424 */ /* 0x000fe200078e00ff */
[----:B------:R-:W-:-:S03]  /*0170*/  IADD3 R9, PT, PT, -R4, UR4, RZ ;  /* 0x0000000404097c10 */ /* 0x000fc6000fffe1ff */
[----:B------:R-:W-:-:S07]  /*0180*/  IMAD.MOV R0, RZ, RZ, -R7 ;  /* 0x000000ffff007224 */ /* 0x000fce00078e0a07 */
.L_x_2:
[----:B--2---:R2:W0:Y:S01]  /*0190*/  LDC.U8 R11, c[0x3][R8+-0x1] ;  /* 0x00ffffc0080b7b82 */ /* 0x0044220000000000 */
[----:B------:R-:W-:Y:S01]  /*01a0*/  SHF.R.S32.HI R6, RZ, 0x1f, R9 ;  /* 0x0000001fff067819 */ /* 0x000fe20000011409 */
[----:B------:R-:W-:Y:S01]  /*01b0*/  VIADD R0, R0, 0x4 ;  /* 0x0000000400007836 */ /* 0x000fe20000000000 */
[C---:B-1----:R-:W-:Y:S01]  /*01c0*/  IADD3 R2, P1, P2, R9.reuse, 0x3, R18 ;  /* 0x0000000309027810 */ /* 0x042fe20007a3e012 */
[----:B------:R-:W-:-:S03]  /*01d0*/  VIADD R9, R9, 0x4 ;  /* 0x0000000409097836 */ /* 0x000fc60000000000 */
[----:B------:R-:W-:Y:S01]  /*01e0*/  IADD3.X R3, PT, PT, R6, R19, RZ, P1, P2 ;  /* 0x0000001306037210 */ /* 0x000fe20000fe44ff */
[----:B------:R2:W1:Y:S01]  /*01f0*/  LDC.U8 R13, c[0x3][R8] ;  /* 0x00c00000080d7b82 */ /* 0x0004620000000000 */
[----:B------:R-:W-:-:S07]  /*0200*/  ISETP.NE.AND P1, PT, R0, RZ, PT ;  /* 0x000000ff0000720c */ /* 0x000fce0003f25270 */
[----:B------:R2:W3:Y:S08]  /*0210*/  LDC.U8 R15, c[0x3][R8+0x1] ;  /* 0x00c00040080f7b82 */ /* 0x0004f00000000000 */
[----:B------:R2:W4:Y:S02]  /*0220*/  LDC.U8 R17, c[0x3][R8+0x2] ;  /* 0x00c0008008117b82 */ /* 0x0005240000000000 */
[----:B--2---:R-:W-:Y:S01]  /*0230*/  VIADD R8, R8, 0x4 ;  /* 0x0000000408087836 */ /* 0x004fe20000000000 */
[----:B0-----:R2:W-:Y:S04]  /*0240*/  STG.E.U8 desc[UR6][R2.64+-0x3], R11 ;  /* 0xfffffd0b02007986 */ /* 0x0015e8000c101106 */
[----:B-1----:R2:W-:Y:S04]  /*0250*/  STG.E.U8 desc[UR6][R2.64+-0x2], R13 ;  /* 0xfffffe0d02007986 */ /* 0x0025e8000c101106 */
[----:B---3--:R2:W-:Y:S04]  /*0260*/  STG.E.U8 desc[UR6][R2.64+-0x1], R15 ;  /* 0xffffff0f02007986 */ /* 0x0085e8000c101106 */
[----:B----4-:R2:W-:Y:S01]  /*0270*/  STG.E.U8 desc[UR6][R2.64], R17 ;  /* 0x0000001102007986 */ /* 0x0105e2000c101106 */
[----:B------:R-:W-:Y:S05]  /*0280*/  @P1 BRA `(.L_x_2) ;  /* 0xfffffffc00c01947 */ /* 0x000fea000383ffff */
.L_x_1:
[----:B0-----:R-:W-:Y:S05]  /*0290*/  BSYNC.RECONVERGENT B0 ;  /* 0x0000000000007941 */ /* 0x001fea0003800200 */
.L_x_0:
[----:B------:R-:W-:Y:S05]  /*02a0*/  @!P0 EXIT ;  /* 0x000000000000894d */ /* 0x000fea0003800000 */
[----:B------:R-:W-:Y:S01]  /*02b0*/  IADD3 R4, PT, PT, R7, UR4, -R4 ;  /* 0x0000000407047c10 */ /* 0x000fe2000fffe804 */
[----:B------:R-:W-:Y:S01]  /*02c0*/  IMAD.MOV.U32 R0, RZ, RZ, R7 ;  /* 0x000000ffff007224 */ /* 0x000fe200078e0007 */
[----:B------:R-:W0:Y:S01]  /*02d0*/  LDCU.64 UR8, c[0x0][0x380] ;  /* 0x00007000ff0877ac */ /* 0x000e220008000a00 */
[----:B------:R-:W-:-:S07]  /*02e0*/  IMAD.MOV R5, RZ, RZ, -R5 ;  /* 0x000000ffff057224 */ /* 0x000fce00078e0a05 */
.L_x_3:
[----:B-1----:R1:W3:Y:S01]  /*02f0*/  LDC.U8 R7, c[0x3][R0] ;  /* 0x00c0000000077b82 */ /* 0x0022e20000000000 */
[----:B0-2---:R-:W-:Y:S01]  /*0300*/  IADD3 R2, P0, PT, R4, UR8, RZ ;  /* 0x0000000804027c10 */ /* 0x005fe2000ff1e0ff */
[----:B------:R-:W-:-:S03]  /*0310*/  VIADD R5, R5, 0x1 ;  /* 0x0000000105057836 */ /* 0x000fc60000000000 */
[C---:B------:R-:W-:Y:S01]  /*0320*/  LEA.HI.X.SX32 R3, R4.reuse, UR9, 0x1, P0 ;  /* 0x0000000904037c11 */ /* 0x040fe200080f0eff */
[----:B------:R-:W-:Y:S01]  /*0330*/  VIADD R4, R4, 0x1 ;  /* 0x0000000104047836 */ /* 0x000fe20000000000 */
[----:B------:R-:W-:Y:S01]  /*0340*/  ISETP.NE.AND P0, PT, R5, RZ, PT ;  /* 0x000000ff0500720c */ /* 0x000fe20003f05270 */
[----:B-1----:R-:W-:Y:S02]  /*0350*/  VIADD R0, R0, 0x1 ;  /* 0x0000000100007836 */ /* 0x002fe40000000000 */
[----:B---3--:R1:W-:Y:S10]  /*0360*/  STG.E.U8 desc[UR6][R2.64], R7 ;  /* 0x0000000702007986 */ /* 0x0083f4000c101106 */
[----:B------:R-:W-:Y:S05]  /*0370*/  @P0 BRA `(.L_x_3) ;  /* 0xfffffffc00dc0947 */ /* 0x000fea000383ffff */
[----:B------:R-:W-:Y:S05]  /*0380*/  EXIT ;  /* 0x000000000000794d */ /* 0x000fea0003800000 */
.L_x_4:
[----:B------:R-:W-:-:S00]  /*0390*/  BRA `(.L_x_4) ;  /* 0xfffffffc00fc7947 */ /* 0x000fc0000383ffff */
[----:B------:R-:W-:-:S00]  /*03a0*/  NOP ;  /* 0x0000000000007918 */ /* 0x000fc00000000000 */
        /* <DEDUP_REMOVED lines=13> */
.L_x_5:


//--------------------- .nv.shared.reserved.0     --------------------------
	.section	.nv.shared.reserved.0,"aw",@nobits
	.weak		__nv_reservedSMEM_offset_0_alias
	.size		__nv_reservedSMEM_offset_0_alias, 0, 64
	.other		__nv_reservedSMEM_offset_0_alias,@"STO_CUDA_RESERVED_SHARED STV_DEFAULT"
__nv_reservedSMEM_offset_0_alias:
	.zero		0
	.zero		64


//--------------------- .nv.constant0._Z4CopyPci  --------------------------
	.section	.nv.constant0._Z4CopyPci,"a",@progbits
	.sectionflags	@""
	.align	4
.nv.constant0._Z4CopyPci:
	.zero		908


//--------------------- SYMBOLS --------------------------

	.type		.nv.reservedSmem.offset0,@object
	.size		.nv.reservedSmem.offset0,0x4
